//
// Generated by NVIDIA NVVM Compiler
//
// Compiler Build ID: CL-36424714
// Cuda compilation tools, release 13.0, V13.0.88
// Based on NVVM 20.0.0
//

.version 9.0
.target sm_100
.address_size 64

	// .globl	_Z10add_VectorPfS_S_

.visible .entry _Z10add_VectorPfS_S_(
	.param .u64 .ptr .align 1 _Z10add_VectorPfS_S__param_0,
	.param .u64 .ptr .align 1 _Z10add_VectorPfS_S__param_1,
	.param .u64 .ptr .align 1 _Z10add_VectorPfS_S__param_2
)
{
	.reg .b32 	%r<5>;
	.reg .b32 	%f<4>;
	.reg .b64 	%rd<11>;

	ld.param.u64 	%rd1, [_Z10add_VectorPfS_S__param_0];
	ld.param.u64 	%rd2, [_Z10add_VectorPfS_S__param_1];
	ld.param.u64 	%rd3, [_Z10add_VectorPfS_S__param_2];
	cvta.to.global.u64 	%rd4, %rd3;
	cvta.to.global.u64 	%rd5, %rd2;
	cvta.to.global.u64 	%rd6, %rd1;
	mov.u32 	%r1, %tid.x;
	mov.u32 	%r2, %ctaid.x;
	mov.u32 	%r3, %ntid.x;
	mad.lo.s32 	%r4, %r2, %r3, %r1;
	mul.wide.s32 	%rd7, %r4, 4;
	add.s64 	%rd8, %rd6, %rd7;
	ld.global.f32 	%f1, [%rd8];
	add.s64 	%rd9, %rd5, %rd7;
	ld.global.f32 	%f2, [%rd9];
	add.f32 	%f3, %f1, %f2;
	add.s64 	%rd10, %rd4, %rd7;
	st.global.f32 	[%rd10], %f3;
	ret;

}


// ===== COMPILED SASS (sm_100) =====

	.target	sm_100

	.elftype	@"ET_EXEC"


//--------------------- .note.nv.tkinfo           --------------------------
	.section	.note.nv.tkinfo,"",@"SHT_NOTE"
	.sectionflags	@"SHF_NOTE_NV_TKINFO"
	.tkinfo
        /*0018*/ 	.word	0x00000002
        /*0030*/ 	.string	""
        /*0030*/ 	.string	"ptxas"
        /*0030*/ 	.string	"Cuda compilation tools, release 13.0, V13.0.88"
        /*0030*/ 	.string	"Build cuda_13.0.r13.0/compiler.36424714_0"
        /*0030*/ 	.string	"-arch sm_100 -m 64 "



//--------------------- .note.nv.cuinfo           --------------------------
	.section	.note.nv.cuinfo,"",@"SHT_NOTE"
	.sectionflags	@"SHF_NOTE_NV_CUINFO"
        /*0018*/ 	.short	0x0002
        /*001a*/ 	.short	0x0064
        /*001c*/ 	.short	0x0082
	.zero		2


//--------------------- .nv.info                  --------------------------
	.section	.nv.info,"",@"SHT_CUDA_INFO"
	.align	4


	//----- nvinfo : EIATTR_REGCOUNT
	.align		4
        /*0000*/ 	.byte	0x04, 0x2f
        /*0002*/ 	.short	(.L_1 - .L_0)
	.align		4
.L_0:
        /*0004*/ 	.word	index@(_Z10add_VectorPfS_S_)
        /*0008*/ 	.word	0x0000000c


	//----- nvinfo : EIATTR_FRAME_SIZE
	.align		4
.L_1:
        /*000c*/ 	.byte	0x04, 0x11
        /*000e*/ 	.short	(.L_3 - .L_2)
	.align		4
.L_2:
        /*0010*/ 	.word	index@(_Z10add_VectorPfS_S_)
        /*0014*/ 	.word	0x00000000


	//----- nvinfo : EIATTR_MIN_STACK_SIZE
	.align		4
.L_3:
        /*0018*/ 	.byte	0x04, 0x12
        /*001a*/ 	.short	(.L_5 - .L_4)
	.align		4
.L_4:
        /*001c*/ 	.word	index@(_Z10add_VectorPfS_S_)
        /*0020*/ 	.word	0x00000000
.L_5:


//--------------------- .nv.compat                --------------------------
	.section	.nv.compat,"",@"SHT_CUDA_COMPAT_INFO"
	.align	4
        /*0000*/ 	.byte	0x02, 0x09, 0x00, 0x00, 0x02, 0x02, 0x01, 0x00, 0x02, 0x05, 0x05, 0x00, 0x03, 0x07, 0x01, 0x01
        /*0010*/ 	.byte	0x02, 0x03, 0x00, 0x00, 0x02, 0x06, 0x01, 0x00, 0x04, 0x0b, 0x08, 0x00, 0x09, 0x00, 0x00, 0x00
        /*0020*/ 	.byte	0x00, 0x00, 0x00, 0x00


//--------------------- .nv.info._Z10add_VectorPfS_S_ --------------------------
	.section	.nv.info._Z10add_VectorPfS_S_,"",@"SHT_CUDA_INFO"
	.sectionflags	@""
	.align	4


	//----- nvinfo : EIATTR_CUDA_API_VERSION
	.align		4
        /*0000*/ 	.byte	0x04, 0x37
        /*0002*/ 	.short	(.L_7 - .L_6)
.L_6:
        /*0004*/ 	.word	0x00000082


	//----- nvinfo : EIATTR_KPARAM_INFO
	.align		4
.L_7:
        /*0008*/ 	.byte	0x04, 0x17
        /*000a*/ 	.short	(.L_9 - .L_8)
.L_8:
        /*000c*/ 	.word	0x00000000
        /*0010*/ 	.short	0x0002
        /*0012*/ 	.short	0x0010
        /*0014*/ 	.byte	0x00, 0xf5, 0x21, 0x00


	//----- nvinfo : EIATTR_KPARAM_INFO
	.align		4
.L_9:
        /*0018*/ 	.byte	0x04, 0x17
        /*001a*/ 	.short	(.L_11 - .L_10)
.L_10:
        /*001c*/ 	.word	0x00000000
        /*0020*/ 	.short	0x0001
        /*0022*/ 	.short	0x0008
        /*0024*/ 	.byte	0x00, 0xf5, 0x21, 0x00


	//----- nvinfo : EIATTR_KPARAM_INFO
	.align		4
.L_11:
        /*0028*/ 	.byte	0x04, 0x17
        /*002a*/ 	.short	(.L_13 - .L_12)
.L_12:
        /*002c*/ 	.word	0x00000000
        /*0030*/ 	.short	0x0000
        /*0032*/ 	.short	0x0000
        /*0034*/ 	.byte	0x00, 0xf5, 0x21, 0x00


	//----- nvinfo : EIATTR_SPARSE_MMA_MASK
	.align		4
.L_13:
        /*0038*/ 	.byte	0x03, 0x50
        /*003a*/ 	.short	0x0000


	//----- nvinfo : EIATTR_MAXREG_COUNT
	.align		4
        /*003c*/ 	.byte	0x03, 0x1b
        /*003e*/ 	.short	0x00ff


	//----- nvinfo : EIATTR_MERCURY_ISA_VERSION
	.align		4
        /*0040*/ 	.byte	0x03, 0x5f
        /*0042*/ 	.short	0x0101


	//----- nvinfo : EIATTR_VRC_CTA_INIT_COUNT
	.align		4
        /*0044*/ 	.byte	0x02, 0x4a
	.zero		1
	.zero		1


	//----- nvinfo : EIATTR_EXIT_INSTR_OFFSETS
	.align		4
        /*0048*/ 	.byte	0x04, 0x1c
        /*004a*/ 	.short	(.L_15 - .L_14)


	//   ....[0]....
.L_14:
        /*004c*/ 	.word	0x00000100


	//----- nvinfo : EIATTR_CBANK_PARAM_SIZE
	.align		4
.L_15:
        /*0050*/ 	.byte	0x03, 0x19
        /*0052*/ 	.short	0x0018


	//----- nvinfo : EIATTR_PARAM_CBANK
	.align		4
        /*0054*/ 	.byte	0x04, 0x0a
        /*0056*/ 	.short	(.L_17 - .L_16)
	.align		4
.L_16:
        /*0058*/ 	.word	index@(.nv.constant0._Z10add_VectorPfS_S_)
        /*005c*/ 	.short	0x0380
        /*005e*/ 	.short	0x0018


	//----- nvinfo : EIATTR_SW_WAR
	.align		4
.L_17:
        /*0060*/ 	.byte	0x04, 0x36
        /*0062*/ 	.short	(.L_19 - .L_18)
.L_18:
        /*0064*/ 	.word	0x00000008
.L_19:


//--------------------- .nv.callgraph             --------------------------
	.section	.nv.callgraph,"",@"SHT_CUDA_CALLGRAPH"
	.align	4
	.sectionentsize	8
	.align		4
        /*0000*/ 	.word	0x00000000
	.align		4
        /*0004*/ 	.word	0xffffffff
	.align		4
        /*0008*/ 	.word	0x00000000
	.align		4
        /*000c*/ 	.word	0xfffffffe
	.align		4
        /*0010*/ 	.word	0x00000000
	.align		4
        /*0014*/ 	.word	0xfffffffd
	.align		4
        /*0018*/ 	.word	0x00000000
	.align		4
        /*001c*/ 	.word	0xfffffffc


//--------------------- .text._Z10add_VectorPfS_S_ --------------------------
	.section	.text._Z10add_VectorPfS_S_,"ax",@progbits
	.align	128
        .global         _Z10add_VectorPfS_S_
        .type           _Z10add_VectorPfS_S_,@function
        .size           _Z10add_VectorPfS_S_,(.L_x_1 - _Z10add_VectorPfS_S_)
        .other          _Z10add_VectorPfS_S_,@"STO_CUDA_ENTRY STV_DEFAULT"
_Z10add_VectorPfS_S_:
.text._Z10add_VectorPfS_S_:
[----:B------:R-:W-:Y:S01]  /*0000*/  LDC R1, c[0x0][0x37c] ;  /* 0x0000df00ff017b82 */ /* 0x000fe20000000800 */
[----:B------:R-:W0:Y:S07]  /*0010*/  S2R R9, SR_TID.X ;  /* 0x0000000000097919 */ /* 0x000e2e0000002100 */
[----:B------:R-:W0:Y:S01]  /*0020*/  S2UR UR6, SR_CTAID.X ;  /* 0x00000000000679c3 */ /* 0x000e220000002500 */
[----:B------:R-:W1:Y:S07]  /*0030*/  LDCU.64 UR4, c[0x0][0x358] ;  /* 0x00006b00ff0477ac */ /* 0x000e6e0008000a00 */
[----:B------:R-:W0:Y:S08]  /*0040*/  LDC R0, c[0x0][0x360] ;  /* 0x0000d800ff007b82 */ /* 0x000e300000000800 */
[----:B------:R-:W2:Y:S08]  /*0050*/  LDC.64 R2, c[0x0][0x380] ;  /* 0x0000e000ff027b82 */ /* 0x000eb00000000a00 */
[----:B------:R-:W3:Y:S01]  /*0060*/  LDC.64 R4, c[0x0][0x388] ;  /* 0x0000e200ff047b82 */ /* 0x000ee20000000a00 */
[----:B0-----:R-:W-:-:S07]  /*0070*/  IMAD R9, R0, UR6, R9 ;  /* 0x0000000600097c24 */ /* 0x001fce000f8e0209 */
[----:B------:R-:W0:Y:S01]  /*0080*/  LDC.64 R6, c[0x0][0x390] ;  /* 0x0000e400ff067b82 */ /* 0x000e220000000a00 */
[----:B--2---:R-:W-:-:S06]  /*0090*/  IMAD.WIDE R2, R9, 0x4, R2 ;  /* 0x0000000409027825 */ /* 0x004fcc00078e0202 */
[----:B-1----:R-:W2:Y:S01]  /*00a0*/  LDG.E R2, desc[UR4][R2.64] ;  /* 0x0000000402027981 */ /* 0x002ea2000c1e1900 */
[----:B---3--:R-:W-:-:S06]  /*00b0*/  IMAD.WIDE R4, R9, 0x4, R4 ;  /* 0x0000000409047825 */ /* 0x008fcc00078e0204 */
[----:B------:R-:W2:Y:S01]  /*00c0*/  LDG.E R5, desc[UR4][R4.64] ;  /* 0x0000000404057981 */ /* 0x000ea2000c1e1900 */
[----:B0-----:R-:W-:-:S04]  /*00d0*/  IMAD.WIDE R6, R9, 0x4, R6 ;  /* 0x0000000409067825 */ /* 0x001fc800078e0206 */
[----:B--2---:R-:W-:-:S05]  /*00e0*/  FADD R9, R2, R5 ;  /* 0x0000000502097221 */ /* 0x004fca0000000000 */
[----:B------:R-:W-:Y:S01]  /*00f0*/  STG.E desc[UR4][R6.64], R9 ;  /* 0x0000000906007986 */ /* 0x000fe2000c101904 */
[----:B------:R-:W-:Y:S05]  /*0100*/  EXIT ;  /* 0x000000000000794d */ /* 0x000fea0003800000 */
.L_x_0:
[----:B------:R-:W-:-:S00]  /*0110*/  BRA `(.L_x_0) ;  /* 0xfffffffc00fc7947 */ /* 0x000fc0000383ffff */
[----:B------:R-:W-:-:S00]  /*0120*/  NOP ;  /* 0x0000000000007918 */ /* 0x000fc00000000000 */
        /* <DEDUP_REMOVED lines=13> */
.L_x_1:


//--------------------- .nv.shared.reserved.0     --------------------------
	.section	.nv.shared.reserved.0,"aw",@nobits
	.weak		__nv_reservedSMEM_offset_0_alias
	.size		__nv_reservedSMEM_offset_0_alias, 0, 64
	.other		__nv_reservedSMEM_offset_0_alias,@"STO_CUDA_RESERVED_SHARED STV_DEFAULT"
__nv_reservedSMEM_offset_0_alias:
	.zero		0
	.zero		64


//--------------------- .nv.constant0._Z10add_VectorPfS_S_ --------------------------
	.section	.nv.constant0._Z10add_VectorPfS_S_,"a",@progbits
	.sectionflags	@""
	.align	4
.nv.constant0._Z10add_VectorPfS_S_:
	.zero		920


//--------------------- SYMBOLS --------------------------

	.type		.nv.reservedSmem.offset0,@object
	.size		.nv.reservedSmem.offset0,0x4
